//
// Generated by NVIDIA NVVM Compiler
//
// Compiler Build ID: CL-36424714
// Cuda compilation tools, release 13.0, V13.0.88
// Based on NVVM 20.0.0
//

.version 9.0
.target sm_100
.address_size 64

	// .globl	_Z11global_scanPfS_i

.visible .entry _Z11global_scanPfS_i(
	.param .u64 .ptr .align 1 _Z11global_scanPfS_i_param_0,
	.param .u64 .ptr .align 1 _Z11global_scanPfS_i_param_1,
	.param .u32 _Z11global_scanPfS_i_param_2
)
{
	.reg .pred 	%p<5>;
	.reg .b32 	%r<11>;
	.reg .b32 	%f<13>;
	.reg .b64 	%rd<10>;

	ld.param.u64 	%rd3, [_Z11global_scanPfS_i_param_0];
	ld.param.u64 	%rd4, [_Z11global_scanPfS_i_param_1];
	ld.param.u32 	%r4, [_Z11global_scanPfS_i_param_2];
	cvta.to.global.u64 	%rd1, %rd3;
	cvta.to.global.u64 	%rd5, %rd4;
	mov.u32 	%r5, %tid.x;
	mov.u32 	%r6, %ntid.x;
	mov.u32 	%r7, %ctaid.x;
	mad.lo.s32 	%r1, %r6, %r7, %r5;
	mul.wide.s32 	%rd6, %r1, 4;
	add.s64 	%rd7, %rd5, %rd6;
	ld.global.f32 	%f5, [%rd7];
	add.s64 	%rd2, %rd1, %rd6;
	st.global.f32 	[%rd2], %f5;
	bar.sync 	0;
	setp.lt.s32 	%p1, %r4, 2;
	@%p1 bra 	$L__BB0_7;
	mov.f32 	%f11, 0f00000000;
	mov.b32 	%r10, 1;
$L__BB0_2:
	setp.lt.s32 	%p2, %r1, %r10;
	@%p2 bra 	$L__BB0_4;
	ld.global.f32 	%f7, [%rd2];
	sub.s32 	%r9, %r1, %r10;
	mul.wide.s32 	%rd8, %r9, 4;
	add.s64 	%rd9, %rd1, %rd8;
	ld.global.f32 	%f8, [%rd9];
	add.f32 	%f11, %f7, %f8;
$L__BB0_4:
	setp.lt.s32 	%p3, %r1, %r10;
	bar.sync 	0;
	@%p3 bra 	$L__BB0_6;
	st.global.f32 	[%rd2], %f11;
	mov.f32 	%f11, 0f00000000;
$L__BB0_6:
	shl.b32 	%r10, %r10, 1;
	setp.lt.s32 	%p4, %r10, %r4;
	@%p4 bra 	$L__BB0_2;
$L__BB0_7:
	ret;

}


// ===== COMPILED SASS (sm_100) =====

	.target	sm_100

	.elftype	@"ET_EXEC"


//--------------------- .note.nv.tkinfo           --------------------------
	.section	.note.nv.tkinfo,"",@"SHT_NOTE"
	.sectionflags	@"SHF_NOTE_NV_TKINFO"
	.tkinfo
        /*0018*/ 	.word	0x00000002
        /*0030*/ 	.string	""
        /*0030*/ 	.string	"ptxas"
        /*0030*/ 	.string	"Cuda compilation tools, release 13.0, V13.0.88"
        /*0030*/ 	.string	"Build cuda_13.0.r13.0/compiler.36424714_0"
        /*0030*/ 	.string	"-arch sm_100 -m 64 "



//--------------------- .note.nv.cuinfo           --------------------------
	.section	.note.nv.cuinfo,"",@"SHT_NOTE"
	.sectionflags	@"SHF_NOTE_NV_CUINFO"
        /*0018*/ 	.short	0x0002
        /*001a*/ 	.short	0x0064
        /*001c*/ 	.short	0x0082
	.zero		2


//--------------------- .nv.info                  --------------------------
	.section	.nv.info,"",@"SHT_CUDA_INFO"
	.align	4


	//----- nvinfo : EIATTR_REGCOUNT
	.align		4
        /*0000*/ 	.byte	0x04, 0x2f
        /*0002*/ 	.short	(.L_1 - .L_0)
	.align		4
.L_0:
        /*0004*/ 	.word	index@(_Z11global_scanPfS_i)
        /*0008*/ 	.word	0x0000000e


	//----- nvinfo : EIATTR_FRAME_SIZE
	.align		4
.L_1:
        /*000c*/ 	.byte	0x04, 0x11
        /*000e*/ 	.short	(.L_3 - .L_2)
	.align		4
.L_2:
        /*0010*/ 	.word	index@(_Z11global_scanPfS_i)
        /*0014*/ 	.word	0x00000000


	//----- nvinfo : EIATTR_MIN_STACK_SIZE
	.align		4
.L_3:
        /*0018*/ 	.byte	0x04, 0x12
        /*001a*/ 	.short	(.L_5 - .L_4)
	.align		4
.L_4:
        /*001c*/ 	.word	index@(_Z11global_scanPfS_i)
        /*0020*/ 	.word	0x00000000
.L_5:


//--------------------- .nv.compat                --------------------------
	.section	.nv.compat,"",@"SHT_CUDA_COMPAT_INFO"
	.align	4
        /*0000*/ 	.byte	0x02, 0x09, 0x00, 0x00, 0x02, 0x02, 0x01, 0x00, 0x02, 0x05, 0x05, 0x00, 0x03, 0x07, 0x01, 0x01
        /*0010*/ 	.byte	0x02, 0x03, 0x00, 0x00, 0x02, 0x06, 0x01, 0x00, 0x04, 0x0b, 0x08, 0x00, 0x09, 0x00, 0x00, 0x00
        /*0020*/ 	.byte	0x00, 0x00, 0x00, 0x00


//--------------------- .nv.info._Z11global_scanPfS_i --------------------------
	.section	.nv.info._Z11global_scanPfS_i,"",@"SHT_CUDA_INFO"
	.sectionflags	@""
	.align	4


	//----- nvinfo : EIATTR_CUDA_API_VERSION
	.align		4
        /*0000*/ 	.byte	0x04, 0x37
        /*0002*/ 	.short	(.L_7 - .L_6)
.L_6:
        /*0004*/ 	.word	0x00000082


	//----- nvinfo : EIATTR_KPARAM_INFO
	.align		4
.L_7:
        /*0008*/ 	.byte	0x04, 0x17
        /*000a*/ 	.short	(.L_9 - .L_8)
.L_8:
        /*000c*/ 	.word	0x00000000
        /*0010*/ 	.short	0x0002
        /*0012*/ 	.short	0x0010
        /*0014*/ 	.byte	0x00, 0xf0, 0x11, 0x00


	//----- nvinfo : EIATTR_KPARAM_INFO
	.align		4
.L_9:
        /*0018*/ 	.byte	0x04, 0x17
        /*001a*/ 	.short	(.L_11 - .L_10)
.L_10:
        /*001c*/ 	.word	0x00000000
        /*0020*/ 	.short	0x0001
        /*0022*/ 	.short	0x0008
        /*0024*/ 	.byte	0x00, 0xf5, 0x21, 0x00


	//----- nvinfo : EIATTR_KPARAM_INFO
	.align		4
.L_11:
        /*0028*/ 	.byte	0x04, 0x17
        /*002a*/ 	.short	(.L_13 - .L_12)
.L_12:
        /*002c*/ 	.word	0x00000000
        /*0030*/ 	.short	0x0000
        /*0032*/ 	.short	0x0000
        /*0034*/ 	.byte	0x00, 0xf5, 0x21, 0x00


	//----- nvinfo : EIATTR_SPARSE_MMA_MASK
	.align		4
.L_13:
        /*0038*/ 	.byte	0x03, 0x50
        /*003a*/ 	.short	0x0000


	//----- nvinfo : EIATTR_MAXREG_COUNT
	.align		4
        /*003c*/ 	.byte	0x03, 0x1b
        /*003e*/ 	.short	0x00ff


	//----- nvinfo : EIATTR_NUM_BARRIERS
	.align		4
        /*0040*/ 	.byte	0x02, 0x4c
        /*0042*/ 	.byte	0x01
	.zero		1


	//----- nvinfo : EIATTR_MERCURY_ISA_VERSION
	.align		4
        /*0044*/ 	.byte	0x03, 0x5f
        /*0046*/ 	.short	0x0101


	//----- nvinfo : EIATTR_VRC_CTA_INIT_COUNT
	.align		4
        /*0048*/ 	.byte	0x02, 0x4a
	.zero		1
	.zero		1


	//----- nvinfo : EIATTR_EXIT_INSTR_OFFSETS
	.align		4
        /*004c*/ 	.byte	0x04, 0x1c
        /*004e*/ 	.short	(.L_15 - .L_14)


	//   ....[0]....
.L_14:
        /*0050*/ 	.word	0x000000f0


	//   ....[1]....
        /*0054*/ 	.word	0x00000230


	//----- nvinfo : EIATTR_CRS_STACK_SIZE
	.align		4
.L_15:
        /*0058*/ 	.byte	0x04, 0x1e
        /*005a*/ 	.short	(.L_17 - .L_16)
.L_16:
        /*005c*/ 	.word	0x00000000


	//----- nvinfo : EIATTR_CBANK_PARAM_SIZE
	.align		4
.L_17:
        /*0060*/ 	.byte	0x03, 0x19
        /*0062*/ 	.short	0x0014


	//----- nvinfo : EIATTR_PARAM_CBANK
	.align		4
        /*0064*/ 	.byte	0x04, 0x0a
        /*0066*/ 	.short	(.L_19 - .L_18)
	.align		4
.L_18:
        /*0068*/ 	.word	index@(.nv.constant0._Z11global_scanPfS_i)
        /*006c*/ 	.short	0x0380
        /*006e*/ 	.short	0x0014


	//----- nvinfo : EIATTR_SW_WAR
	.align		4
.L_19:
        /*0070*/ 	.byte	0x04, 0x36
        /*0072*/ 	.short	(.L_21 - .L_20)
.L_20:
        /*0074*/ 	.word	0x00000008
.L_21:


//--------------------- .nv.callgraph             --------------------------
	.section	.nv.callgraph,"",@"SHT_CUDA_CALLGRAPH"
	.align	4
	.sectionentsize	8
	.align		4
        /*0000*/ 	.word	0x00000000
	.align		4
        /*0004*/ 	.word	0xffffffff
	.align		4
        /*0008*/ 	.word	0x00000000
	.align		4
        /*000c*/ 	.word	0xfffffffe
	.align		4
        /*0010*/ 	.word	0x00000000
	.align		4
        /*0014*/ 	.word	0xfffffffd
	.align		4
        /*0018*/ 	.word	0x00000000
	.align		4
        /*001c*/ 	.word	0xfffffffc


//--------------------- .text._Z11global_scanPfS_i --------------------------
	.section	.text._Z11global_scanPfS_i,"ax",@progbits
	.align	128
        .global         _Z11global_scanPfS_i
        .type           _Z11global_scanPfS_i,@function
        .size           _Z11global_scanPfS_i,(.L_x_4 - _Z11global_scanPfS_i)
        .other          _Z11global_scanPfS_i,@"STO_CUDA_ENTRY STV_DEFAULT"
_Z11global_scanPfS_i:
.text._Z11global_scanPfS_i:
[----:B------:R-:W-:Y:S01]  /*0000*/  LDC R1, c[0x0][0x37c] ;  /* 0x0000df00ff017b82 */ /* 0x000fe20000000800 */
[----:B------:R-:W0:Y:S07]  /*0010*/  S2R R9, SR_TID.X ;  /* 0x0000000000097919 */ /* 0x000e2e0000002100 */
[----:B------:R-:W1:Y:S01]  /*0020*/  LDC.64 R2, c[0x0][0x388] ;  /* 0x0000e200ff027b82 */ /* 0x000e620000000a00 */
[----:B------:R-:W0:Y:S01]  /*0030*/  LDCU UR4, c[0x0][0x360] ;  /* 0x00006c00ff0477ac */ /* 0x000e220008000800 */
[----:B------:R-:W0:Y:S01]  /*0040*/  S2R R0, SR_CTAID.X ;  /* 0x0000000000007919 */ /* 0x000e220000002500 */
[----:B------:R-:W2:Y:S05]  /*0050*/  LDCU.64 UR6, c[0x0][0x358] ;  /* 0x00006b00ff0677ac */ /* 0x000eaa0008000a00 */
[----:B------:R-:W3:Y:S01]  /*0060*/  LDC.64 R4, c[0x0][0x380] ;  /* 0x0000e000ff047b82 */ /* 0x000ee20000000a00 */
[----:B0-----:R-:W-:-:S07]  /*0070*/  IMAD R9, R0, UR4, R9 ;  /* 0x0000000400097c24 */ /* 0x001fce000f8e0209 */
[----:B------:R-:W0:Y:S01]  /*0080*/  LDC R0, c[0x0][0x390] ;  /* 0x0000e400ff007b82 */ /* 0x000e220000000800 */
[----:B-1----:R-:W-:-:S06]  /*0090*/  IMAD.WIDE R2, R9, 0x4, R2 ;  /* 0x0000000409027825 */ /* 0x002fcc00078e0202 */
[----:B--2---:R-:W2:Y:S01]  /*00a0*/  LDG.E R3, desc[UR6][R2.64] ;  /* 0x0000000602037981 */ /* 0x004ea2000c1e1900 */
[----:B---3--:R-:W-:Y:S01]  /*00b0*/  IMAD.WIDE R4, R9, 0x4, R4 ;  /* 0x0000000409047825 */ /* 0x008fe200078e0204 */
[----:B0-----:R-:W-:-:S04]  /*00c0*/  ISETP.GE.AND P0, PT, R0, 0x2, PT ;  /* 0x000000020000780c */ /* 0x001fc80003f06270 */
[----:B--2---:R0:W-:Y:S01]  /*00d0*/  STG.E desc[UR6][R4.64], R3 ;  /* 0x0000000304007986 */ /* 0x0041e2000c101906 */
[----:B------:R-:W-:Y:S08]  /*00e0*/  BAR.SYNC.DEFER_BLOCKING 0x0 ;  /* 0x0000000000007b1d */ /* 0x000ff00000010000 */
[----:B------:R-:W-:Y:S05]  /*00f0*/  @!P0 EXIT ;  /* 0x000000000000894d */ /* 0x000fea0003800000 */
[----:B------:R-:W1:Y:S01]  /*0100*/  LDC.64 R6, c[0x0][0x380] ;  /* 0x0000e000ff067b82 */ /* 0x000e620000000a00 */
[----:B------:R-:W-:Y:S01]  /*0110*/  HFMA2 R11, -RZ, RZ, 0, 0 ;  /* 0x00000000ff0b7431 */ /* 0x000fe200000001ff */
[----:B------:R-:W2:Y:S01]  /*0120*/  LDCU UR5, c[0x0][0x390] ;  /* 0x00007200ff0577ac */ /* 0x000ea20008000800 */
[----:B------:R-:W-:-:S05]  /*0130*/  UMOV UR4, 0x1 ;  /* 0x0000000100047882 */ /* 0x000fca0000000000 */
.L_x_2:
[----:B------:R-:W-:Y:S01]  /*0140*/  ISETP.GE.AND P0, PT, R9, UR4, PT ;  /* 0x0000000409007c0c */ /* 0x000fe2000bf06270 */
[----:B------:R-:W-:-:S12]  /*0150*/  BSSY.RECONVERGENT B0, `(.L_x_0) ;  /* 0x0000007000007945 */ /* 0x000fd80003800200 */
[----:B------:R-:W-:Y:S05]  /*0160*/  @!P0 BRA `(.L_x_1) ;  /* 0x0000000000148947 */ /* 0x000fea0003800000 */
[----:B0-----:R-:W-:Y:S01]  /*0170*/  IADD3 R3, PT, PT, R9, -UR4, RZ ;  /* 0x8000000409037c10 */ /* 0x001fe2000fffe0ff */
[----:B------:R-:W3:Y:S04]  /*0180*/  LDG.E R11, desc[UR6][R4.64] ;  /* 0x00000006040b7981 */ /* 0x000ee8000c1e1900 */
[----:B-1----:R-:W-:-:S06]  /*0190*/  IMAD.WIDE R2, R3, 0x4, R6 ;  /* 0x0000000403027825 */ /* 0x002fcc00078e0206 */
[----:B------:R-:W3:Y:S02]  /*01a0*/  LDG.E R2, desc[UR6][R2.64] ;  /* 0x0000000602027981 */ /* 0x000ee4000c1e1900 */
[----:B---3--:R-:W-:-:S07]  /*01b0*/  FADD R11, R11, R2 ;  /* 0x000000020b0b7221 */ /* 0x008fce0000000000 */
.L_x_1:
[----:B--2---:R-:W-:Y:S05]  /*01c0*/  BSYNC.RECONVERGENT B0 ;  /* 0x0000000000007941 */ /* 0x004fea0003800200 */
.L_x_0:
[----:B------:R-:W-:Y:S01]  /*01d0*/  BAR.SYNC.DEFER_BLOCKING 0x0 ;  /* 0x0000000000007b1d */ /* 0x000fe20000010000 */
[----:B------:R-:W-:-:S04]  /*01e0*/  USHF.L.U32 UR4, UR4, 0x1, URZ ;  /* 0x0000000104047899 */ /* 0x000fc800080006ff */
[----:B------:R-:W-:Y:S01]  /*01f0*/  UISETP.GE.AND UP0, UPT, UR4, UR5, UPT ;  /* 0x000000050400728c */ /* 0x000fe2000bf06270 */
[----:B------:R2:W-:Y:S02]  /*0200*/  @P0 STG.E desc[UR6][R4.64], R11 ;  /* 0x0000000b04000986 */ /* 0x0005e4000c101906 */
[----:B--2---:R-:W-:-:S06]  /*0210*/  @P0 MOV R11, RZ ;  /* 0x000000ff000b0202 */ /* 0x004fcc0000000f00 */
[----:B------:R-:W-:Y:S05]  /*0220*/  BRA.U !UP0, `(.L_x_2) ;  /* 0xfffffffd08c47547 */ /* 0x000fea000b83ffff */
[----:B------:R-:W-:Y:S05]  /*0230*/  EXIT ;  /* 0x000000000000794d */ /* 0x000fea0003800000 */
.L_x_3:
[----:B------:R-:W-:-:S00]  /*0240*/  BRA `(.L_x_3) ;  /* 0xfffffffc00fc7947 */ /* 0x000fc0000383ffff */
[----:B------:R-:W-:-:S00]  /*0250*/  NOP ;  /* 0x0000000000007918 */ /* 0x000fc00000000000 */
        /* <DEDUP_REMOVED lines=10> */
.L_x_4:


//--------------------- .nv.shared.reserved.0     --------------------------
	.section	.nv.shared.reserved.0,"aw",@nobits
	.weak		__nv_reservedSMEM_offset_0_alias
	.size		__nv_reservedSMEM_offset_0_alias, 0, 64
	.other		__nv_reservedSMEM_offset_0_alias,@"STO_CUDA_RESERVED_SHARED STV_DEFAULT"
__nv_reservedSMEM_offset_0_alias:
	.zero		0
	.zero		64


//--------------------- .nv.constant0._Z11global_scanPfS_i --------------------------
	.section	.nv.constant0._Z11global_scanPfS_i,"a",@progbits
	.sectionflags	@""
	.align	4
.nv.constant0._Z11global_scanPfS_i:
	.zero		916


//--------------------- SYMBOLS --------------------------

	.type		.nv.reservedSmem.offset0,@object
	.size		.nv.reservedSmem.offset0,0x4
